//
// Generated by NVIDIA NVVM Compiler
//
// Compiler Build ID: CL-36424714
// Cuda compilation tools, release 13.0, V13.0.88
// Based on NVVM 20.0.0
//

.version 9.0
.target sm_100
.address_size 64

	// .globl	_Z7findMinPiS_

.visible .entry _Z7findMinPiS_(
	.param .u64 .ptr .align 1 _Z7findMinPiS__param_0,
	.param .u64 .ptr .align 1 _Z7findMinPiS__param_1
)
{
	.reg .pred 	%p<6>;
	.reg .b32 	%r<12>;
	.reg .b64 	%rd<11>;

	ld.param.u64 	%rd4, [_Z7findMinPiS__param_0];
	ld.param.u64 	%rd3, [_Z7findMinPiS__param_1];
	cvta.to.global.u64 	%rd1, %rd4;
	mov.u32 	%r1, %tid.x;
	mov.u32 	%r11, %ntid.x;
	mov.u32 	%r3, %ctaid.x;
	mad.lo.s32 	%r4, %r11, %r3, %r1;
	bar.sync 	0;
	setp.lt.u32 	%p1, %r11, 2;
	@%p1 bra 	$L__BB0_6;
	mul.wide.u32 	%rd5, %r4, 4;
	add.s64 	%rd2, %rd1, %rd5;
$L__BB0_2:
	mov.u32 	%r5, %r11;
	shr.u32 	%r11, %r5, 1;
	setp.ge.u32 	%p2, %r1, %r11;
	@%p2 bra 	$L__BB0_5;
	mul.lo.s32 	%r8, %r11, %r4;
	mul.wide.u32 	%rd6, %r8, 4;
	add.s64 	%rd7, %rd1, %rd6;
	ld.global.u32 	%r7, [%rd7];
	ld.global.u32 	%r9, [%rd2];
	setp.ge.s32 	%p3, %r7, %r9;
	@%p3 bra 	$L__BB0_5;
	st.global.u32 	[%rd2], %r7;
$L__BB0_5:
	bar.sync 	0;
	setp.gt.u32 	%p4, %r5, 3;
	@%p4 bra 	$L__BB0_2;
$L__BB0_6:
	setp.ne.s32 	%p5, %r1, 0;
	@%p5 bra 	$L__BB0_8;
	ld.global.u32 	%r10, [%rd1];
	cvta.to.global.u64 	%rd8, %rd3;
	mul.wide.u32 	%rd9, %r3, 4;
	add.s64 	%rd10, %rd8, %rd9;
	st.global.u32 	[%rd10], %r10;
$L__BB0_8:
	ret;

}


// ===== COMPILED SASS (sm_100) =====

	.target	sm_100

	.elftype	@"ET_EXEC"


//--------------------- .note.nv.tkinfo           --------------------------
	.section	.note.nv.tkinfo,"",@"SHT_NOTE"
	.sectionflags	@"SHF_NOTE_NV_TKINFO"
	.tkinfo
        /*0018*/ 	.word	0x00000002
        /*0030*/ 	.string	""
        /*0030*/ 	.string	"ptxas"
        /*0030*/ 	.string	"Cuda compilation tools, release 13.0, V13.0.88"
        /*0030*/ 	.string	"Build cuda_13.0.r13.0/compiler.36424714_0"
        /*0030*/ 	.string	"-arch sm_100 -m 64 "



//--------------------- .note.nv.cuinfo           --------------------------
	.section	.note.nv.cuinfo,"",@"SHT_NOTE"
	.sectionflags	@"SHF_NOTE_NV_CUINFO"
        /*0018*/ 	.short	0x0002
        /*001a*/ 	.short	0x0064
        /*001c*/ 	.short	0x0082
	.zero		2


//--------------------- .nv.info                  --------------------------
	.section	.nv.info,"",@"SHT_CUDA_INFO"
	.align	4


	//----- nvinfo : EIATTR_REGCOUNT
	.align		4
        /*0000*/ 	.byte	0x04, 0x2f
        /*0002*/ 	.short	(.L_1 - .L_0)
	.align		4
.L_0:
        /*0004*/ 	.word	index@(_Z7findMinPiS_)
        /*0008*/ 	.word	0x0000000e


	//----- nvinfo : EIATTR_FRAME_SIZE
	.align		4
.L_1:
        /*000c*/ 	.byte	0x04, 0x11
        /*000e*/ 	.short	(.L_3 - .L_2)
	.align		4
.L_2:
        /*0010*/ 	.word	index@(_Z7findMinPiS_)
        /*0014*/ 	.word	0x00000000


	//----- nvinfo : EIATTR_MIN_STACK_SIZE
	.align		4
.L_3:
        /*0018*/ 	.byte	0x04, 0x12
        /*001a*/ 	.short	(.L_5 - .L_4)
	.align		4
.L_4:
        /*001c*/ 	.word	index@(_Z7findMinPiS_)
        /*0020*/ 	.word	0x00000000
.L_5:


//--------------------- .nv.compat                --------------------------
	.section	.nv.compat,"",@"SHT_CUDA_COMPAT_INFO"
	.align	4
        /*0000*/ 	.byte	0x02, 0x09, 0x00, 0x00, 0x02, 0x02, 0x01, 0x00, 0x02, 0x05, 0x05, 0x00, 0x03, 0x07, 0x01, 0x01
        /*0010*/ 	.byte	0x02, 0x03, 0x00, 0x00, 0x02, 0x06, 0x01, 0x00, 0x04, 0x0b, 0x08, 0x00, 0x09, 0x00, 0x00, 0x00
        /*0020*/ 	.byte	0x00, 0x00, 0x00, 0x00


//--------------------- .nv.info._Z7findMinPiS_   --------------------------
	.section	.nv.info._Z7findMinPiS_,"",@"SHT_CUDA_INFO"
	.sectionflags	@""
	.align	4


	//----- nvinfo : EIATTR_CUDA_API_VERSION
	.align		4
        /*0000*/ 	.byte	0x04, 0x37
        /*0002*/ 	.short	(.L_7 - .L_6)
.L_6:
        /*0004*/ 	.word	0x00000082


	//----- nvinfo : EIATTR_KPARAM_INFO
	.align		4
.L_7:
        /*0008*/ 	.byte	0x04, 0x17
        /*000a*/ 	.short	(.L_9 - .L_8)
.L_8:
        /*000c*/ 	.word	0x00000000
        /*0010*/ 	.short	0x0001
        /*0012*/ 	.short	0x0008
        /*0014*/ 	.byte	0x00, 0xf5, 0x21, 0x00


	//----- nvinfo : EIATTR_KPARAM_INFO
	.align		4
.L_9:
        /*0018*/ 	.byte	0x04, 0x17
        /*001a*/ 	.short	(.L_11 - .L_10)
.L_10:
        /*001c*/ 	.word	0x00000000
        /*0020*/ 	.short	0x0000
        /*0022*/ 	.short	0x0000
        /*0024*/ 	.byte	0x00, 0xf5, 0x21, 0x00


	//----- nvinfo : EIATTR_SPARSE_MMA_MASK
	.align		4
.L_11:
        /*0028*/ 	.byte	0x03, 0x50
        /*002a*/ 	.short	0x0000


	//----- nvinfo : EIATTR_MAXREG_COUNT
	.align		4
        /*002c*/ 	.byte	0x03, 0x1b
        /*002e*/ 	.short	0x00ff


	//----- nvinfo : EIATTR_NUM_BARRIERS
	.align		4
        /*0030*/ 	.byte	0x02, 0x4c
        /*0032*/ 	.byte	0x01
	.zero		1


	//----- nvinfo : EIATTR_MERCURY_ISA_VERSION
	.align		4
        /*0034*/ 	.byte	0x03, 0x5f
        /*0036*/ 	.short	0x0101


	//----- nvinfo : EIATTR_VRC_CTA_INIT_COUNT
	.align		4
        /*0038*/ 	.byte	0x02, 0x4a
	.zero		1
	.zero		1


	//----- nvinfo : EIATTR_EXIT_INSTR_OFFSETS
	.align		4
        /*003c*/ 	.byte	0x04, 0x1c
        /*003e*/ 	.short	(.L_13 - .L_12)


	//   ....[0]....
.L_12:
        /*0040*/ 	.word	0x000001c0


	//   ....[1]....
        /*0044*/ 	.word	0x00000220


	//----- nvinfo : EIATTR_CRS_STACK_SIZE
	.align		4
.L_13:
        /*0048*/ 	.byte	0x04, 0x1e
        /*004a*/ 	.short	(.L_15 - .L_14)
.L_14:
        /*004c*/ 	.word	0x00000000


	//----- nvinfo : EIATTR_CBANK_PARAM_SIZE
	.align		4
.L_15:
        /*0050*/ 	.byte	0x03, 0x19
        /*0052*/ 	.short	0x0010


	//----- nvinfo : EIATTR_PARAM_CBANK
	.align		4
        /*0054*/ 	.byte	0x04, 0x0a
        /*0056*/ 	.short	(.L_17 - .L_16)
	.align		4
.L_16:
        /*0058*/ 	.word	index@(.nv.constant0._Z7findMinPiS_)
        /*005c*/ 	.short	0x0380
        /*005e*/ 	.short	0x0010


	//----- nvinfo : EIATTR_SW_WAR
	.align		4
.L_17:
        /*0060*/ 	.byte	0x04, 0x36
        /*0062*/ 	.short	(.L_19 - .L_18)
.L_18:
        /*0064*/ 	.word	0x00000008
.L_19:


//--------------------- .nv.callgraph             --------------------------
	.section	.nv.callgraph,"",@"SHT_CUDA_CALLGRAPH"
	.align	4
	.sectionentsize	8
	.align		4
        /*0000*/ 	.word	0x00000000
	.align		4
        /*0004*/ 	.word	0xffffffff
	.align		4
        /*0008*/ 	.word	0x00000000
	.align		4
        /*000c*/ 	.word	0xfffffffe
	.align		4
        /*0010*/ 	.word	0x00000000
	.align		4
        /*0014*/ 	.word	0xfffffffd
	.align		4
        /*0018*/ 	.word	0x00000000
	.align		4
        /*001c*/ 	.word	0xfffffffc


//--------------------- .text._Z7findMinPiS_      --------------------------
	.section	.text._Z7findMinPiS_,"ax",@progbits
	.align	128
        .global         _Z7findMinPiS_
        .type           _Z7findMinPiS_,@function
        .size           _Z7findMinPiS_,(.L_x_5 - _Z7findMinPiS_)
        .other          _Z7findMinPiS_,@"STO_CUDA_ENTRY STV_DEFAULT"
_Z7findMinPiS_:
.text._Z7findMinPiS_:
[----:B------:R-:W-:Y:S01]  /*0000*/  LDC R1, c[0x0][0x37c] ;  /* 0x0000df00ff017b82 */ /* 0x000fe20000000800 */
[----:B------:R-:W0:Y:S01]  /*0010*/  LDCU UR4, c[0x0][0x360] ;  /* 0x00006c00ff0477ac */ /* 0x000e220008000800 */
[----:B------:R-:W1:Y:S01]  /*0020*/  S2R R8, SR_TID.X ;  /* 0x0000000000087919 */ /* 0x000e620000002100 */
[----:B------:R-:W2:Y:S01]  /*0030*/  LDCU.64 UR6, c[0x0][0x358] ;  /* 0x00006b00ff0677ac */ /* 0x000ea20008000a00 */
[----:B------:R-:W3:Y:S04]  /*0040*/  S2R R11, SR_CTAID.X ;  /* 0x00000000000b7919 */ /* 0x000ee80000002500 */
[----:B------:R-:W-:Y:S01]  /*0050*/  BAR.SYNC.DEFER_BLOCKING 0x0 ;  /* 0x0000000000007b1d */ /* 0x000fe20000010000 */
[----:B0-----:R-:W-:-:S09]  /*0060*/  UISETP.GE.U32.AND UP0, UPT, UR4, 0x2, UPT ;  /* 0x000000020400788c */ /* 0x001fd2000bf06070 */
[----:B--2---:R-:W-:Y:S05]  /*0070*/  BRA.U !UP0, `(.L_x_0) ;  /* 0x00000001084c7547 */ /* 0x004fea000b800000 */
[----:B------:R-:W0:Y:S01]  /*0080*/  LDC.64 R2, c[0x0][0x380] ;  /* 0x0000e000ff027b82 */ /* 0x000e220000000a00 */
[----:B-1-3--:R-:W-:-:S07]  /*0090*/  IMAD R9, R11, UR4, R8 ;  /* 0x000000040b097c24 */ /* 0x00afce000f8e0208 */
[----:B------:R-:W1:Y:S01]  /*00a0*/  LDC.64 R6, c[0x0][0x380] ;  /* 0x0000e000ff067b82 */ /* 0x000e620000000a00 */
[----:B0-----:R-:W-:-:S07]  /*00b0*/  IMAD.WIDE.U32 R2, R9, 0x4, R2 ;  /* 0x0000000409027825 */ /* 0x001fce00078e0002 */
.L_x_3:
[----:B------:R-:W-:Y:S01]  /*00c0*/  UMOV UR5, UR4 ;  /* 0x0000000400057c82 */ /* 0x000fe20008000000 */
[----:B------:R-:W-:Y:S01]  /*00d0*/  USHF.R.U32.HI UR4, URZ, 0x1, UR4 ;  /* 0x00000001ff047899 */ /* 0x000fe20008011604 */
[----:B------:R-:W-:Y:S05]  /*00e0*/  BSSY.RECONVERGENT B0, `(.L_x_1) ;  /* 0x0000009000007945 */ /* 0x000fea0003800200 */
[----:B------:R-:W-:-:S13]  /*00f0*/  ISETP.GE.U32.AND P0, PT, R8, UR4, PT ;  /* 0x0000000408007c0c */ /* 0x000fda000bf06070 */
[----:B0-----:R-:W-:Y:S05]  /*0100*/  @P0 BRA `(.L_x_2) ;  /* 0x0000000000180947 */ /* 0x001fea0003800000 */
[----:B------:R-:W-:Y:S01]  /*0110*/  IMAD R5, R9, UR4, RZ ;  /* 0x0000000409057c24 */ /* 0x000fe2000f8e02ff */
[----:B------:R-:W2:Y:S03]  /*0120*/  LDG.E R0, desc[UR6][R2.64] ;  /* 0x0000000602007981 */ /* 0x000ea6000c1e1900 */
[----:B-1----:R-:W-:-:S06]  /*0130*/  IMAD.WIDE.U32 R4, R5, 0x4, R6 ;  /* 0x0000000405047825 */ /* 0x002fcc00078e0006 */
[----:B------:R-:W2:Y:S02]  /*0140*/  LDG.E R5, desc[UR6][R4.64] ;  /* 0x0000000604057981 */ /* 0x000ea4000c1e1900 */
[----:B--2---:R-:W-:-:S13]  /*0150*/  ISETP.GE.AND P0, PT, R5, R0, PT ;  /* 0x000000000500720c */ /* 0x004fda0003f06270 */
[----:B------:R0:W-:Y:S02]  /*0160*/  @!P0 STG.E desc[UR6][R2.64], R5 ;  /* 0x0000000502008986 */ /* 0x0001e4000c101906 */
.L_x_2:
[----:B------:R-:W-:Y:S05]  /*0170*/  BSYNC.RECONVERGENT B0 ;  /* 0x0000000000007941 */ /* 0x000fea0003800200 */
.L_x_1:
[----:B------:R-:W-:Y:S01]  /*0180*/  BAR.SYNC.DEFER_BLOCKING 0x0 ;  /* 0x0000000000007b1d */ /* 0x000fe20000010000 */
[----:B------:R-:W-:-:S09]  /*0190*/  UISETP.GT.U32.AND UP0, UPT, UR5, 0x3, UPT ;  /* 0x000000030500788c */ /* 0x000fd2000bf04070 */
[----:B------:R-:W-:Y:S05]  /*01a0*/  BRA.U UP0, `(.L_x_3) ;  /* 0xfffffffd00c47547 */ /* 0x000fea000b83ffff */
.L_x_0:
[----:B-1----:R-:W-:-:S13]  /*01b0*/  ISETP.NE.AND P0, PT, R8, RZ, PT ;  /* 0x000000ff0800720c */ /* 0x002fda0003f05270 */
[----:B------:R-:W-:Y:S05]  /*01c0*/  @P0 EXIT ;  /* 0x000000000000094d */ /* 0x000fea0003800000 */
[----:B0-----:R-:W0:Y:S08]  /*01d0*/  LDC.64 R2, c[0x0][0x380] ;  /* 0x0000e000ff027b82 */ /* 0x001e300000000a00 */
[----:B------:R-:W3:Y:S01]  /*01e0*/  LDC.64 R4, c[0x0][0x388] ;  /* 0x0000e200ff047b82 */ /* 0x000ee20000000a00 */
[----:B0-----:R-:W2:Y:S01]  /*01f0*/  LDG.E R3, desc[UR6][R2.64] ;  /* 0x0000000602037981 */ /* 0x001ea2000c1e1900 */
[----:B---3--:R-:W-:-:S05]  /*0200*/  IMAD.WIDE.U32 R4, R11, 0x4, R4 ;  /* 0x000000040b047825 */ /* 0x008fca00078e0004 */
[----:B--2---:R-:W-:Y:S01]  /*0210*/  STG.E desc[UR6][R4.64], R3 ;  /* 0x0000000304007986 */ /* 0x004fe2000c101906 */
[----:B------:R-:W-:Y:S05]  /*0220*/  EXIT ;  /* 0x000000000000794d */ /* 0x000fea0003800000 */
.L_x_4:
[----:B------:R-:W-:-:S00]  /*0230*/  BRA `(.L_x_4) ;  /* 0xfffffffc00fc7947 */ /* 0x000fc0000383ffff */
[----:B------:R-:W-:-:S00]  /*0240*/  NOP ;  /* 0x0000000000007918 */ /* 0x000fc00000000000 */
        /* <DEDUP_REMOVED lines=11> */
.L_x_5:


//--------------------- .nv.shared.reserved.0     --------------------------
	.section	.nv.shared.reserved.0,"aw",@nobits
	.weak		__nv_reservedSMEM_offset_0_alias
	.size		__nv_reservedSMEM_offset_0_alias, 0, 64
	.other		__nv_reservedSMEM_offset_0_alias,@"STO_CUDA_RESERVED_SHARED STV_DEFAULT"
__nv_reservedSMEM_offset_0_alias:
	.zero		0
	.zero		64


//--------------------- .nv.constant0._Z7findMinPiS_ --------------------------
	.section	.nv.constant0._Z7findMinPiS_,"a",@progbits
	.sectionflags	@""
	.align	4
.nv.constant0._Z7findMinPiS_:
	.zero		912


//--------------------- SYMBOLS --------------------------

	.type		.nv.reservedSmem.offset0,@object
	.size		.nv.reservedSmem.offset0,0x4
